//
// Generated by NVIDIA NVVM Compiler
//
// Compiler Build ID: CL-36424714
// Cuda compilation tools, release 13.0, V13.0.88
// Based on NVVM 20.0.0
//

.version 9.0
.target sm_100
.address_size 64

	// .globl	_Z24update_temperature_fieldPdS_iiid

.visible .entry _Z24update_temperature_fieldPdS_iiid(
	.param .u64 .ptr .align 1 _Z24update_temperature_fieldPdS_iiid_param_0,
	.param .u64 .ptr .align 1 _Z24update_temperature_fieldPdS_iiid_param_1,
	.param .u32 _Z24update_temperature_fieldPdS_iiid_param_2,
	.param .u32 _Z24update_temperature_fieldPdS_iiid_param_3,
	.param .u32 _Z24update_temperature_fieldPdS_iiid_param_4,
	.param .f64 _Z24update_temperature_fieldPdS_iiid_param_5
)
{
	.reg .pred 	%p<15>;
	.reg .b32 	%r<26>;
	.reg .b64 	%rd<16>;
	.reg .b64 	%fd<16>;

	ld.param.u64 	%rd1, [_Z24update_temperature_fieldPdS_iiid_param_0];
	ld.param.u64 	%rd2, [_Z24update_temperature_fieldPdS_iiid_param_1];
	ld.param.u32 	%r7, [_Z24update_temperature_fieldPdS_iiid_param_2];
	ld.param.u32 	%r5, [_Z24update_temperature_fieldPdS_iiid_param_3];
	ld.param.u32 	%r6, [_Z24update_temperature_fieldPdS_iiid_param_4];
	ld.param.f64 	%fd1, [_Z24update_temperature_fieldPdS_iiid_param_5];
	mov.u32 	%r8, %ctaid.x;
	mov.u32 	%r9, %ntid.x;
	mov.u32 	%r10, %tid.x;
	mad.lo.s32 	%r11, %r8, %r9, %r10;
	mov.u32 	%r12, %ctaid.y;
	mov.u32 	%r13, %ntid.y;
	mov.u32 	%r14, %tid.y;
	mad.lo.s32 	%r2, %r12, %r13, %r14;
	mov.u32 	%r15, %ctaid.z;
	mov.u32 	%r16, %ntid.z;
	mov.u32 	%r17, %tid.z;
	mad.lo.s32 	%r3, %r15, %r16, %r17;
	setp.lt.s32 	%p4, %r11, 1;
	add.s32 	%r18, %r7, -1;
	setp.ge.s32 	%p5, %r11, %r18;
	or.pred  	%p6, %p4, %p5;
	setp.eq.s32 	%p7, %r2, 0;
	mov.pred 	%p14, 0;
	or.pred  	%p8, %p7, %p6;
	@%p8 bra 	$L__BB0_2;
	add.s32 	%r19, %r5, -1;
	setp.lt.s32 	%p14, %r2, %r19;
$L__BB0_2:
	setp.eq.s32 	%p9, %r3, 0;
	not.pred 	%p10, %p14;
	or.pred  	%p11, %p10, %p9;
	add.s32 	%r20, %r6, -1;
	setp.ge.s32 	%p12, %r3, %r20;
	or.pred  	%p13, %p11, %p12;
	@%p13 bra 	$L__BB0_4;
	cvta.to.global.u64 	%rd3, %rd2;
	mad.lo.s32 	%r21, %r5, %r3, %r2;
	mad.lo.s32 	%r22, %r21, %r7, %r11;
	sub.s32 	%r23, %r22, %r7;
	mul.lo.s32 	%r24, %r5, %r7;
	sub.s32 	%r25, %r22, %r24;
	mul.wide.s32 	%rd4, %r22, 8;
	add.s64 	%rd5, %rd3, %rd4;
	ld.global.f64 	%fd2, [%rd5];
	ld.global.f64 	%fd3, [%rd5+8];
	ld.global.f64 	%fd4, [%rd5+-8];
	add.f64 	%fd5, %fd3, %fd4;
	mul.wide.s32 	%rd6, %r7, 8;
	add.s64 	%rd7, %rd5, %rd6;
	ld.global.f64 	%fd6, [%rd7];
	add.f64 	%fd7, %fd5, %fd6;
	mul.wide.s32 	%rd8, %r23, 8;
	add.s64 	%rd9, %rd3, %rd8;
	ld.global.f64 	%fd8, [%rd9];
	add.f64 	%fd9, %fd7, %fd8;
	mul.wide.s32 	%rd10, %r24, 8;
	add.s64 	%rd11, %rd5, %rd10;
	ld.global.f64 	%fd10, [%rd11];
	add.f64 	%fd11, %fd9, %fd10;
	mul.wide.s32 	%rd12, %r25, 8;
	add.s64 	%rd13, %rd3, %rd12;
	ld.global.f64 	%fd12, [%rd13];
	add.f64 	%fd13, %fd11, %fd12;
	fma.rn.f64 	%fd14, %fd2, 0dC018000000000000, %fd13;
	fma.rn.f64 	%fd15, %fd1, %fd14, %fd2;
	cvta.to.global.u64 	%rd14, %rd1;
	add.s64 	%rd15, %rd14, %rd4;
	st.global.f64 	[%rd15], %fd15;
$L__BB0_4:
	ret;

}


// ===== COMPILED SASS (sm_100) =====

	.target	sm_100

	.elftype	@"ET_EXEC"


//--------------------- .note.nv.tkinfo           --------------------------
	.section	.note.nv.tkinfo,"",@"SHT_NOTE"
	.sectionflags	@"SHF_NOTE_NV_TKINFO"
	.tkinfo
        /*0018*/ 	.word	0x00000002
        /*0030*/ 	.string	""
        /*0030*/ 	.string	"ptxas"
        /*0030*/ 	.string	"Cuda compilation tools, release 13.0, V13.0.88"
        /*0030*/ 	.string	"Build cuda_13.0.r13.0/compiler.36424714_0"
        /*0030*/ 	.string	"-arch sm_100 -m 64 "



//--------------------- .note.nv.cuinfo           --------------------------
	.section	.note.nv.cuinfo,"",@"SHT_NOTE"
	.sectionflags	@"SHF_NOTE_NV_CUINFO"
        /*0018*/ 	.short	0x0002
        /*001a*/ 	.short	0x0064
        /*001c*/ 	.short	0x0082
	.zero		2


//--------------------- .nv.info                  --------------------------
	.section	.nv.info,"",@"SHT_CUDA_INFO"
	.align	4


	//----- nvinfo : EIATTR_REGCOUNT
	.align		4
        /*0000*/ 	.byte	0x04, 0x2f
        /*0002*/ 	.short	(.L_1 - .L_0)
	.align		4
.L_0:
        /*0004*/ 	.word	index@(_Z24update_temperature_fieldPdS_iiid)
        /*0008*/ 	.word	0x00000016


	//----- nvinfo : EIATTR_FRAME_SIZE
	.align		4
.L_1:
        /*000c*/ 	.byte	0x04, 0x11
        /*000e*/ 	.short	(.L_3 - .L_2)
	.align		4
.L_2:
        /*0010*/ 	.word	index@(_Z24update_temperature_fieldPdS_iiid)
        /*0014*/ 	.word	0x00000000


	//----- nvinfo : EIATTR_MIN_STACK_SIZE
	.align		4
.L_3:
        /*0018*/ 	.byte	0x04, 0x12
        /*001a*/ 	.short	(.L_5 - .L_4)
	.align		4
.L_4:
        /*001c*/ 	.word	index@(_Z24update_temperature_fieldPdS_iiid)
        /*0020*/ 	.word	0x00000000
.L_5:


//--------------------- .nv.compat                --------------------------
	.section	.nv.compat,"",@"SHT_CUDA_COMPAT_INFO"
	.align	4
        /*0000*/ 	.byte	0x02, 0x09, 0x00, 0x00, 0x02, 0x02, 0x01, 0x00, 0x02, 0x05, 0x05, 0x00, 0x03, 0x07, 0x01, 0x01
        /*0010*/ 	.byte	0x02, 0x03, 0x00, 0x00, 0x02, 0x06, 0x01, 0x00, 0x04, 0x0b, 0x08, 0x00, 0x01, 0x00, 0x00, 0x00
        /*0020*/ 	.byte	0x00, 0x00, 0x00, 0x00


//--------------------- .nv.info._Z24update_temperature_fieldPdS_iiid --------------------------
	.section	.nv.info._Z24update_temperature_fieldPdS_iiid,"",@"SHT_CUDA_INFO"
	.sectionflags	@""
	.align	4


	//----- nvinfo : EIATTR_CUDA_API_VERSION
	.align		4
        /*0000*/ 	.byte	0x04, 0x37
        /*0002*/ 	.short	(.L_7 - .L_6)
.L_6:
        /*0004*/ 	.word	0x00000082


	//----- nvinfo : EIATTR_KPARAM_INFO
	.align		4
.L_7:
        /*0008*/ 	.byte	0x04, 0x17
        /*000a*/ 	.short	(.L_9 - .L_8)
.L_8:
        /*000c*/ 	.word	0x00000000
        /*0010*/ 	.short	0x0005
        /*0012*/ 	.short	0x0020
        /*0014*/ 	.byte	0x00, 0xf0, 0x21, 0x00


	//----- nvinfo : EIATTR_KPARAM_INFO
	.align		4
.L_9:
        /*0018*/ 	.byte	0x04, 0x17
        /*001a*/ 	.short	(.L_11 - .L_10)
.L_10:
        /*001c*/ 	.word	0x00000000
        /*0020*/ 	.short	0x0004
        /*0022*/ 	.short	0x0018
        /*0024*/ 	.byte	0x00, 0xf0, 0x11, 0x00


	//----- nvinfo : EIATTR_KPARAM_INFO
	.align		4
.L_11:
        /*0028*/ 	.byte	0x04, 0x17
        /*002a*/ 	.short	(.L_13 - .L_12)
.L_12:
        /*002c*/ 	.word	0x00000000
        /*0030*/ 	.short	0x0003
        /*0032*/ 	.short	0x0014
        /*0034*/ 	.byte	0x00, 0xf0, 0x11, 0x00


	//----- nvinfo : EIATTR_KPARAM_INFO
	.align		4
.L_13:
        /*0038*/ 	.byte	0x04, 0x17
        /*003a*/ 	.short	(.L_15 - .L_14)
.L_14:
        /*003c*/ 	.word	0x00000000
        /*0040*/ 	.short	0x0002
        /*0042*/ 	.short	0x0010
        /*0044*/ 	.byte	0x00, 0xf0, 0x11, 0x00


	//----- nvinfo : EIATTR_KPARAM_INFO
	.align		4
.L_15:
        /*0048*/ 	.byte	0x04, 0x17
        /*004a*/ 	.short	(.L_17 - .L_16)
.L_16:
        /*004c*/ 	.word	0x00000000
        /*0050*/ 	.short	0x0001
        /*0052*/ 	.short	0x0008
        /*0054*/ 	.byte	0x00, 0xf5, 0x21, 0x00


	//----- nvinfo : EIATTR_KPARAM_INFO
	.align		4
.L_17:
        /*0058*/ 	.byte	0x04, 0x17
        /*005a*/ 	.short	(.L_19 - .L_18)
.L_18:
        /*005c*/ 	.word	0x00000000
        /*0060*/ 	.short	0x0000
        /*0062*/ 	.short	0x0000
        /*0064*/ 	.byte	0x00, 0xf5, 0x21, 0x00


	//----- nvinfo : EIATTR_SPARSE_MMA_MASK
	.align		4
.L_19:
        /*0068*/ 	.byte	0x03, 0x50
        /*006a*/ 	.short	0x0000


	//----- nvinfo : EIATTR_MAXREG_COUNT
	.align		4
        /*006c*/ 	.byte	0x03, 0x1b
        /*006e*/ 	.short	0x00ff


	//----- nvinfo : EIATTR_MERCURY_ISA_VERSION
	.align		4
        /*0070*/ 	.byte	0x03, 0x5f
        /*0072*/ 	.short	0x0101


	//----- nvinfo : EIATTR_VRC_CTA_INIT_COUNT
	.align		4
        /*0074*/ 	.byte	0x02, 0x4a
	.zero		1
	.zero		1


	//----- nvinfo : EIATTR_EXIT_INSTR_OFFSETS
	.align		4
        /*0078*/ 	.byte	0x04, 0x1c
        /*007a*/ 	.short	(.L_21 - .L_20)


	//   ....[0]....
.L_20:
        /*007c*/ 	.word	0x00000190


	//   ....[1]....
        /*0080*/ 	.word	0x00000390


	//----- nvinfo : EIATTR_CBANK_PARAM_SIZE
	.align		4
.L_21:
        /*0084*/ 	.byte	0x03, 0x19
        /*0086*/ 	.short	0x0028


	//----- nvinfo : EIATTR_PARAM_CBANK
	.align		4
        /*0088*/ 	.byte	0x04, 0x0a
        /*008a*/ 	.short	(.L_23 - .L_22)
	.align		4
.L_22:
        /*008c*/ 	.word	index@(.nv.constant0._Z24update_temperature_fieldPdS_iiid)
        /*0090*/ 	.short	0x0380
        /*0092*/ 	.short	0x0028


	//----- nvinfo : EIATTR_SW_WAR
	.align		4
.L_23:
        /*0094*/ 	.byte	0x04, 0x36
        /*0096*/ 	.short	(.L_25 - .L_24)
.L_24:
        /*0098*/ 	.word	0x00000008
.L_25:


//--------------------- .nv.callgraph             --------------------------
	.section	.nv.callgraph,"",@"SHT_CUDA_CALLGRAPH"
	.align	4
	.sectionentsize	8
	.align		4
        /*0000*/ 	.word	0x00000000
	.align		4
        /*0004*/ 	.word	0xffffffff
	.align		4
        /*0008*/ 	.word	0x00000000
	.align		4
        /*000c*/ 	.word	0xfffffffe
	.align		4
        /*0010*/ 	.word	0x00000000
	.align		4
        /*0014*/ 	.word	0xfffffffd
	.align		4
        /*0018*/ 	.word	0x00000000
	.align		4
        /*001c*/ 	.word	0xfffffffc


//--------------------- .text._Z24update_temperature_fieldPdS_iiid --------------------------
	.section	.text._Z24update_temperature_fieldPdS_iiid,"ax",@progbits
	.align	128
        .global         _Z24update_temperature_fieldPdS_iiid
        .type           _Z24update_temperature_fieldPdS_iiid,@function
        .size           _Z24update_temperature_fieldPdS_iiid,(.L_x_1 - _Z24update_temperature_fieldPdS_iiid)
        .other          _Z24update_temperature_fieldPdS_iiid,@"STO_CUDA_ENTRY STV_DEFAULT"
_Z24update_temperature_fieldPdS_iiid:
.text._Z24update_temperature_fieldPdS_iiid:
[----:B------:R-:W-:Y:S01]  /*0000*/  LDC R1, c[0x0][0x37c] ;  /* 0x0000df00ff017b82 */ /* 0x000fe20000000800 */
[----:B------:R-:W0:Y:S07]  /*0010*/  S2R R3, SR_TID.X ;  /* 0x0000000000037919 */ /* 0x000e2e0000002100 */
[----:B------:R-:W0:Y:S01]  /*0020*/  S2UR UR4, SR_CTAID.X ;  /* 0x00000000000479c3 */ /* 0x000e220000002500 */
[----:B------:R-:W1:Y:S01]  /*0030*/  S2R R5, SR_TID.Y ;  /* 0x0000000000057919 */ /* 0x000e620000002200 */
[----:B------:R-:W2:Y:S06]  /*0040*/  S2R R4, SR_TID.Z ;  /* 0x0000000000047919 */ /* 0x000eac0000002300 */
[----:B------:R-:W0:Y:S08]  /*0050*/  LDC R0, c[0x0][0x360] ;  /* 0x0000d800ff007b82 */ /* 0x000e300000000800 */
[----:B------:R-:W3:Y:S08]  /*0060*/  LDC R13, c[0x0][0x390] ;  /* 0x0000e400ff0d7b82 */ /* 0x000ef00000000800 */
[----:B------:R-:W1:Y:S08]  /*0070*/  S2UR UR5, SR_CTAID.Y ;  /* 0x00000000000579c3 */ /* 0x000e700000002600 */
[----:B------:R-:W1:Y:S01]  /*0080*/  LDC R2, c[0x0][0x364] ;  /* 0x0000d900ff027b82 */ /* 0x000e620000000800 */
[----:B0-----:R-:W-:Y:S01]  /*0090*/  IMAD R0, R0, UR4, R3 ;  /* 0x0000000400007c24 */ /* 0x001fe2000f8e0203 */
[----:B------:R-:W0:Y:S01]  /*00a0*/  LDCU UR4, c[0x0][0x398] ;  /* 0x00007300ff0477ac */ /* 0x000e220008000800 */
[----:B---3--:R-:W-:-:S04]  /*00b0*/  IADD3 R3, PT, PT, R13, -0x1, RZ ;  /* 0xffffffff0d037810 */ /* 0x008fc80007ffe0ff */
[C---:B------:R-:W-:Y:S02]  /*00c0*/  ISETP.GE.AND P0, PT, R0.reuse, R3, PT ;  /* 0x000000030000720c */ /* 0x040fe40003f06270 */
[----:B------:R-:W2:Y:S02]  /*00d0*/  LDC R3, c[0x0][0x368] ;  /* 0x0000da00ff037b82 */ /* 0x000ea40000000800 */
[----:B------:R-:W-:Y:S01]  /*00e0*/  ISETP.LT.OR P0, PT, R0, 0x1, P0 ;  /* 0x000000010000780c */ /* 0x000fe20000701670 */
[----:B0-----:R-:W-:Y:S01]  /*00f0*/  UIADD3 UR4, UPT, UPT, UR4, -0x1, URZ ;  /* 0xffffffff04047890 */ /* 0x001fe2000fffe0ff */
[----:B-1----:R-:W-:-:S04]  /*0100*/  IMAD R2, R2, UR5, R5 ;  /* 0x0000000502027c24 */ /* 0x002fc8000f8e0205 */
[----:B------:R-:W2:Y:S01]  /*0110*/  S2UR UR5, SR_CTAID.Z ;  /* 0x00000000000579c3 */ /* 0x000ea20000002700 */
[----:B------:R-:W-:-:S13]  /*0120*/  ISETP.EQ.OR P0, PT, R2, RZ, P0 ;  /* 0x000000ff0200720c */ /* 0x000fda0000702670 */
[----:B------:R-:W0:Y:S01]  /*0130*/  @!P0 LDC R5, c[0x0][0x394] ;  /* 0x0000e500ff058b82 */ /* 0x000e220000000800 */
[----:B--2---:R-:W-:Y:S01]  /*0140*/  IMAD R3, R3, UR5, R4 ;  /* 0x0000000503037c24 */ /* 0x004fe2000f8e0204 */
[----:B0-----:R-:W-:-:S04]  /*0150*/  @!P0 IADD3 R5, PT, PT, R5, -0x1, RZ ;  /* 0xffffffff05058810 */ /* 0x001fc80007ffe0ff */
[----:B------:R-:W-:-:S04]  /*0160*/  ISETP.LT.AND P0, PT, R2, R5, !P0 ;  /* 0x000000050200720c */ /* 0x000fc80004701270 */
[----:B------:R-:W-:-:S04]  /*0170*/  ISETP.EQ.OR P0, PT, R3, RZ, !P0 ;  /* 0x000000ff0300720c */ /* 0x000fc80004702670 */
[----:B------:R-:W-:-:S13]  /*0180*/  ISETP.GE.OR P0, PT, R3, UR4, P0 ;  /* 0x0000000403007c0c */ /* 0x000fda0008706670 */
[----:B------:R-:W-:Y:S05]  /*0190*/  @P0 EXIT ;  /* 0x000000000000094d */ /* 0x000fea0003800000 */
[----:B------:R-:W0:Y:S01]  /*01a0*/  LDCU UR6, c[0x0][0x394] ;  /* 0x00007280ff0677ac */ /* 0x000e220008000800 */
[----:B------:R-:W1:Y:S01]  /*01b0*/  LDC.64 R8, c[0x0][0x388] ;  /* 0x0000e200ff087b82 */ /* 0x000e620000000a00 */
[----:B------:R-:W2:Y:S01]  /*01c0*/  LDCU.64 UR4, c[0x0][0x358] ;  /* 0x00006b00ff0477ac */ /* 0x000ea20008000a00 */
[----:B0-----:R-:W-:-:S04]  /*01d0*/  IMAD R2, R3, UR6, R2 ;  /* 0x0000000603027c24 */ /* 0x001fc8000f8e0202 */
[----:B------:R-:W-:-:S04]  /*01e0*/  IMAD R0, R2, R13, R0 ;  /* 0x0000000d02007224 */ /* 0x000fc800078e0200 */
[----:B-1----:R-:W-:-:S05]  /*01f0*/  IMAD.WIDE R10, R0, 0x8, R8 ;  /* 0x00000008000a7825 */ /* 0x002fca00078e0208 */
[----:B--2---:R-:W2:Y:S01]  /*0200*/  LDG.E.64 R6, desc[UR4][R10.64+0x8] ;  /* 0x000008040a067981 */ /* 0x004ea2000c1e1b00 */
[----:B------:R-:W-:-:S03]  /*0210*/  IMAD.WIDE R4, R13, 0x8, R10 ;  /* 0x000000080d047825 */ /* 0x000fc600078e020a */
[----:B------:R-:W2:Y:S01]  /*0220*/  LDG.E.64 R2, desc[UR4][R10.64+-0x8] ;  /* 0xfffff8040a027981 */ /* 0x000ea2000c1e1b00 */
[----:B------:R-:W-:-:S03]  /*0230*/  IADD3 R17, PT, PT, R0, -R13, RZ ;  /* 0x8000000d00117210 */ /* 0x000fc60007ffe0ff */
[----:B------:R-:W3:Y:S01]  /*0240*/  LDG.E.64 R4, desc[UR4][R4.64] ;  /* 0x0000000404047981 */ /* 0x000ee2000c1e1b00 */
[----:B------:R-:W-:Y:S01]  /*0250*/  IMAD R19, R13, UR6, RZ ;  /* 0x000000060d137c24 */ /* 0x000fe2000f8e02ff */
[----:B------:R-:W0:Y:S01]  /*0260*/  LDCU.64 UR6, c[0x0][0x3a0] ;  /* 0x00007400ff0677ac */ /* 0x000e220008000a00 */
[----:B------:R-:W-:-:S05]  /*0270*/  IMAD.WIDE R16, R17, 0x8, R8 ;  /* 0x0000000811107825 */ /* 0x000fca00078e0208 */
[----:B------:R-:W4:Y:S01]  /*0280*/  LDG.E.64 R12, desc[UR4][R16.64] ;  /* 0x00000004100c7981 */ /* 0x000f22000c1e1b00 */
[----:B------:R-:W-:Y:S01]  /*0290*/  IMAD.WIDE R14, R19, 0x8, R10 ;  /* 0x00000008130e7825 */ /* 0x000fe200078e020a */
[----:B------:R-:W-:-:S05]  /*02a0*/  IADD3 R19, PT, PT, R0, -R19, RZ ;  /* 0x8000001300137210 */ /* 0x000fca0007ffe0ff */
[----:B------:R-:W5:Y:S01]  /*02b0*/  LDG.E.64 R14, desc[UR4][R14.64] ;  /* 0x000000040e0e7981 */ /* 0x000f62000c1e1b00 */
[----:B------:R-:W-:-:S03]  /*02c0*/  IMAD.WIDE R18, R19, 0x8, R8 ;  /* 0x0000000813127825 */ /* 0x000fc600078e0208 */
[----:B------:R-:W5:Y:S04]  /*02d0*/  LDG.E.64 R8, desc[UR4][R10.64] ;  /* 0x000000040a087981 */ /* 0x000f68000c1e1b00 */
[----:B------:R-:W5:Y:S01]  /*02e0*/  LDG.E.64 R18, desc[UR4][R18.64] ;  /* 0x0000000412127981 */ /* 0x000f62000c1e1b00 */
[----:B--2---:R-:W-:-:S08]  /*02f0*/  DADD R2, R6, R2 ;  /* 0x0000000006027229 */ /* 0x004fd00000000002 */
[----:B---3--:R-:W-:Y:S01]  /*0300*/  DADD R2, R2, R4 ;  /* 0x0000000002027229 */ /* 0x008fe20000000004 */
[----:B------:R-:W1:Y:S07]  /*0310*/  LDC.64 R4, c[0x0][0x380] ;  /* 0x0000e000ff047b82 */ /* 0x000e6e0000000a00 */
[----:B----4-:R-:W-:-:S08]  /*0320*/  DADD R2, R2, R12 ;  /* 0x0000000002027229 */ /* 0x010fd0000000000c */
[----:B-----5:R-:W-:-:S08]  /*0330*/  DADD R2, R2, R14 ;  /* 0x0000000002027229 */ /* 0x020fd0000000000e */
[----:B------:R-:W-:-:S08]  /*0340*/  DADD R2, R2, R18 ;  /* 0x0000000002027229 */ /* 0x000fd00000000012 */
[----:B------:R-:W-:Y:S01]  /*0350*/  DFMA R2, R8, -6, R2 ;  /* 0xc01800000802782b */ /* 0x000fe20000000002 */
[----:B-1----:R-:W-:-:S07]  /*0360*/  IMAD.WIDE R4, R0, 0x8, R4 ;  /* 0x0000000800047825 */ /* 0x002fce00078e0204 */
[----:B0-----:R-:W-:-:S07]  /*0370*/  DFMA R2, R2, UR6, R8 ;  /* 0x0000000602027c2b */ /* 0x001fce0008000008 */
[----:B------:R-:W-:Y:S01]  /*0380*/  STG.E.64 desc[UR4][R4.64], R2 ;  /* 0x0000000204007986 */ /* 0x000fe2000c101b04 */
[----:B------:R-:W-:Y:S05]  /*0390*/  EXIT ;  /* 0x000000000000794d */ /* 0x000fea0003800000 */
.L_x_0:
[----:B------:R-:W-:-:S00]  /*03a0*/  BRA `(.L_x_0) ;  /* 0xfffffffc00fc7947 */ /* 0x000fc0000383ffff */
[----:B------:R-:W-:-:S00]  /*03b0*/  NOP ;  /* 0x0000000000007918 */ /* 0x000fc00000000000 */
        /* <DEDUP_REMOVED lines=12> */
.L_x_1:


//--------------------- .nv.shared.reserved.0     --------------------------
	.section	.nv.shared.reserved.0,"aw",@nobits
	.weak		__nv_reservedSMEM_offset_0_alias
	.size		__nv_reservedSMEM_offset_0_alias, 0, 64
	.other		__nv_reservedSMEM_offset_0_alias,@"STO_CUDA_RESERVED_SHARED STV_DEFAULT"
__nv_reservedSMEM_offset_0_alias:
	.zero		0
	.zero		64


//--------------------- .nv.constant0._Z24update_temperature_fieldPdS_iiid --------------------------
	.section	.nv.constant0._Z24update_temperature_fieldPdS_iiid,"a",@progbits
	.sectionflags	@""
	.align	4
.nv.constant0._Z24update_temperature_fieldPdS_iiid:
	.zero		936


//--------------------- SYMBOLS --------------------------

	.type		.nv.reservedSmem.offset0,@object
	.size		.nv.reservedSmem.offset0,0x4
